	.headerflags	@"EF_CUDA_TEXMODE_UNIFIED EF_CUDA_64BIT_ADDRESS EF_CUDA_ACCELERATORS EF_CUDA_SM90 EF_CUDA_VIRTUAL_SM(EF_CUDA_SM90)"
	.elftype	@"ET_EXEC"


//--------------------- .nv.info                  --------------------------
	.section	.nv.info,"",@"SHT_CUDA_INFO"
	.align	4


	//----- nvinfo : EIATTR_REGCOUNT
	.align		4
        /*0000*/ 	.byte	0x04, 0x2f
        /*0002*/ 	.short	(.L_1 - .L_0)
	.align		4
.L_0:
        /*0004*/ 	.word	index@(triton_poi_fused_convolution_max_pool2d_with_indices_relu_24)
        /*0008*/ 	.word	0x0000001c


	//----- nvinfo : EIATTR_MIN_STACK_SIZE
	.align		4
.L_1:
        /*000c*/ 	.byte	0x04, 0x12
        /*000e*/ 	.short	(.L_3 - .L_2)
	.align		4
.L_2:
        /*0010*/ 	.word	index@(triton_poi_fused_convolution_max_pool2d_with_indices_relu_24)
        /*0014*/ 	.word	0x00000000


	//----- nvinfo : EIATTR_FRAME_SIZE
	.align		4
.L_3:
        /*0018*/ 	.byte	0x04, 0x11
        /*001a*/ 	.short	(.L_5 - .L_4)
	.align		4
.L_4:
        /*001c*/ 	.word	index@(triton_poi_fused_convolution_max_pool2d_with_indices_relu_24)
        /*0020*/ 	.word	0x00000000


	//----- nvinfo : EIATTR_MIN_STACK_SIZE
	.align		4
.L_5:
        /*0024*/ 	.byte	0x04, 0x12
        /*0026*/ 	.short	(.L_7 - .L_6)
	.align		4
.L_6:
        /*0028*/ 	.word	index@(triton_poi_fused_convolution_max_pool2d_with_indices_relu_24)
        /*002c*/ 	.word	0x00000000
.L_7:


//--------------------- .nv.info.triton_poi_fused_convolution_max_pool2d_with_indices_relu_24 --------------------------
	.section	.nv.info.triton_poi_fused_convolution_max_pool2d_with_indices_relu_24,"",@"SHT_CUDA_INFO"
	.sectionflags	@""
	.align	4


	//----- nvinfo : EIATTR_CUDA_API_VERSION
	.align		4
        /*0000*/ 	.byte	0x04, 0x37
        /*0002*/ 	.short	(.L_9 - .L_8)
.L_8:
        /*0004*/ 	.word	0x0000007c


	//----- nvinfo : EIATTR_KPARAM_INFO
	.align		4
.L_9:
        /*0008*/ 	.byte	0x04, 0x17
        /*000a*/ 	.short	(.L_11 - .L_10)
.L_10:
        /*000c*/ 	.word	0x00000000
        /*0010*/ 	.short	0x0004
        /*0012*/ 	.short	0x001c
        /*0014*/ 	.byte	0x00, 0xf0, 0x11, 0x00


	//----- nvinfo : EIATTR_KPARAM_INFO
	.align		4
.L_11:
        /*0018*/ 	.byte	0x04, 0x17
        /*001a*/ 	.short	(.L_13 - .L_12)
.L_12:
        /*001c*/ 	.word	0x00000000
        /*0020*/ 	.short	0x0003
        /*0022*/ 	.short	0x0018
        /*0024*/ 	.byte	0x00, 0xf0, 0x11, 0x00


	//----- nvinfo : EIATTR_KPARAM_INFO
	.align		4
.L_13:
        /*0028*/ 	.byte	0x04, 0x17
        /*002a*/ 	.short	(.L_15 - .L_14)
.L_14:
        /*002c*/ 	.word	0x00000000
        /*0030*/ 	.short	0x0002
        /*0032*/ 	.short	0x0010
        /*0034*/ 	.byte	0x00, 0xf4, 0x21, 0x00


	//----- nvinfo : EIATTR_KPARAM_INFO
	.align		4
.L_15:
        /*0038*/ 	.byte	0x04, 0x17
        /*003a*/ 	.short	(.L_17 - .L_16)
.L_16:
        /*003c*/ 	.word	0x00000000
        /*0040*/ 	.short	0x0001
        /*0042*/ 	.short	0x0008
        /*0044*/ 	.byte	0x00, 0xf4, 0x21, 0x00


	//----- nvinfo : EIATTR_KPARAM_INFO
	.align		4
.L_17:
        /*0048*/ 	.byte	0x04, 0x17
        /*004a*/ 	.short	(.L_19 - .L_18)
.L_18:
        /*004c*/ 	.word	0x00000000
        /*0050*/ 	.short	0x0000
        /*0052*/ 	.short	0x0000
        /*0054*/ 	.byte	0x00, 0xf4, 0x21, 0x00


	//----- nvinfo : EIATTR_SPARSE_MMA_MASK
	.align		4
.L_19:
        /*0058*/ 	.byte	0x03, 0x50
        /*005a*/ 	.short	0x0000


	//----- nvinfo : EIATTR_MAXREG_COUNT
	.align		4
        /*005c*/ 	.byte	0x03, 0x1b
        /*005e*/ 	.short	0x00ff


	//----- nvinfo : EIATTR_EXIT_INSTR_OFFSETS
	.align		4
        /*0060*/ 	.byte	0x04, 0x1c
        /*0062*/ 	.short	(.L_21 - .L_20)


	//   ....[0]....
.L_20:
        /*0064*/ 	.word	0x00000750


	//   ....[1]....
        /*0068*/ 	.word	0x00000770


	//----- nvinfo : EIATTR_REQNTID
	.align		4
.L_21:
        /*006c*/ 	.byte	0x04, 0x10
        /*006e*/ 	.short	(.L_23 - .L_22)
.L_22:
        /*0070*/ 	.word	0x00000080
        /*0074*/ 	.word	0x00000001
        /*0078*/ 	.word	0x00000001


	//----- nvinfo : EIATTR_CBANK_PARAM_SIZE
	.align		4
.L_23:
        /*007c*/ 	.byte	0x03, 0x19
        /*007e*/ 	.short	0x0020


	//----- nvinfo : EIATTR_PARAM_CBANK
	.align		4
        /*0080*/ 	.byte	0x04, 0x0a
        /*0082*/ 	.short	(.L_25 - .L_24)
	.align		4
.L_24:
        /*0084*/ 	.word	index@(.nv.constant0.triton_poi_fused_convolution_max_pool2d_with_indices_relu_24)
        /*0088*/ 	.short	0x0210
        /*008a*/ 	.short	0x0020


	//----- nvinfo : EIATTR_SW_WAR
	.align		4
.L_25:
        /*008c*/ 	.byte	0x04, 0x36
        /*008e*/ 	.short	(.L_27 - .L_26)
.L_26:
        /*0090*/ 	.word	0x00000008
.L_27:


//--------------------- .nv.callgraph             --------------------------
	.section	.nv.callgraph,"",@"SHT_CUDA_CALLGRAPH"
	.align	4
	.sectionentsize	8
	.align		4
        /*0000*/ 	.word	0x00000000
	.align		4
        /*0004*/ 	.word	0xffffffff
	.align		4
        /*0008*/ 	.word	0x00000000
	.align		4
        /*000c*/ 	.word	0xfffffffe
	.align		4
        /*0010*/ 	.word	0x00000000
	.align		4
        /*0014*/ 	.word	0xfffffffd
	.align		4
        /*0018*/ 	.word	0x00000000
	.align		4
        /*001c*/ 	.word	0xfffffffc


//--------------------- .text.triton_poi_fused_convolution_max_pool2d_with_indices_relu_24 --------------------------
	.section	.text.triton_poi_fused_convolution_max_pool2d_with_indices_relu_24,"ax",@progbits
	.sectionflags	@"SHF_BARRIERS=1"
	.align	128
        .global         triton_poi_fused_convolution_max_pool2d_with_indices_relu_24
        .type           triton_poi_fused_convolution_max_pool2d_with_indices_relu_24,@function
        .size           triton_poi_fused_convolution_max_pool2d_with_indices_relu_24,(.L_x_1 - triton_poi_fused_convolution_max_pool2d_with_indices_relu_24)
        .other          triton_poi_fused_convolution_max_pool2d_with_indices_relu_24,@"STO_CUDA_ENTRY STV_DEFAULT"
triton_poi_fused_convolution_max_pool2d_with_indices_relu_24:
.text.triton_poi_fused_convolution_max_pool2d_with_indices_relu_24:
[----:B------:R-:W0:Y:S01]  /*0000*/  LDC R1, c[0x0][0x28] ;  /* 0x00000a00ff017b82 */ /* 0x000e220000000800 */
[----:B------:R-:W1:Y:S07]  /*0010*/  S2R R13, SR_TID.X ;  /* 0x00000000000d7919 */ /* 0x000e6e0000002100 */
[----:B------:R-:W2:Y:S01]  /*0020*/  LDC.64 R4, c[0x0][0x210] ;  /* 0x00008400ff047b82 */ /* 0x000ea20000000a00 */
[----:B------:R-:W-:Y:S01]  /*0030*/  CS2R R10, SRZ ;  /* 0x00000000000a7805 */ /* 0x000fe2000001ff00 */
[----:B------:R-:W-:Y:S01]  /*0040*/  ULDC.64 UR6, c[0x0][0x208] ;  /* 0x0000820000067ab9 */ /* 0x000fe20000000a00 */
[----:B------:R-:W3:Y:S01]  /*0050*/  S2R R0, SR_CTAID.Y ;  /* 0x0000000000007919 */ /* 0x000ee20000002600 */
[----:B------:R-:W4:Y:S04]  /*0060*/  S2R R2, SR_CTAID.X ;  /* 0x0000000000027919 */ /* 0x000f280000002500 */
[----:B------:R-:W5:Y:S08]  /*0070*/  S2UR UR5, SR_CgaCtaId ;  /* 0x00000000000579c3 */ /* 0x000f700000008800 */
[----:B------:R-:W2:Y:S01]  /*0080*/  LDC.64 R14, c[0x0][0x218] ;  /* 0x00008600ff0e7b82 */ /* 0x000ea20000000a00 */
[----:B-1----:R-:W-:Y:S01]  /*0090*/  IMAD.SHL.U32 R12, R13, 0x4, RZ ;  /* 0x000000040d0c7824 */ /* 0x002fe200078e00ff */
[----:B------:R-:W-:-:S02]  /*00a0*/  SHF.R.U32.HI R18, RZ, 0x6, R13 ;  /* 0x00000006ff127819 */ /* 0x000fc4000001160d */
[--C-:B---3--:R-:W-:Y:S02]  /*00b0*/  SHF.R.S32.HI R16, RZ, 0x17, R0.reuse ;  /* 0x00000017ff107819 */ /* 0x108fe40000011400 */
[----:B------:R-:W-:Y:S02]  /*00c0*/  LOP3.LUT R3, R12, 0xfc, RZ, 0xc0, !PT ;  /* 0x000000fc0c037812 */ /* 0x000fe400078ec0ff */
[----:B------:R-:W-:Y:S02]  /*00d0*/  SGXT R16, R16, 0x1 ;  /* 0x000000011010781a */ /* 0x000fe40000000200 */
[----:B------:R-:W-:Y:S01]  /*00e0*/  PRMT R7, R3, 0x6540, R0 ;  /* 0x0000654003077816 */ /* 0x000fe20000000000 */
[----:B----4-:R-:W-:Y:S01]  /*00f0*/  IMAD.SHL.U32 R3, R2, 0x4, RZ ;  /* 0x0000000402037824 */ /* 0x010fe200078e00ff */
[----:B------:R-:W-:Y:S02]  /*0100*/  SGXT.U32 R18, R18, 0x1 ;  /* 0x000000011212781a */ /* 0x000fe40000000000 */
[----:B------:R-:W-:-:S04]  /*0110*/  LEA.HI R6, R16, R7, RZ, 0x9 ;  /* 0x0000000710067211 */ /* 0x000fc800078f48ff */
[C---:B------:R-:W-:Y:S01]  /*0120*/  LOP3.LUT R8, R6.reuse, 0xfffffe00, RZ, 0xc0, !PT ;  /* 0xfffffe0006087812 */ /* 0x040fe200078ec0ff */
[----:B------:R-:W-:Y:S01]  /*0130*/  IMAD.SHL.U32 R9, R6, 0x4, RZ ;  /* 0x0000000406097824 */ /* 0x000fe200078e00ff */
[----:B------:R-:W-:-:S04]  /*0140*/  LOP3.LUT R6, R3, R18, RZ, 0xfc, !PT ;  /* 0x0000001203067212 */ /* 0x000fc800078efcff */
[----:B------:R-:W-:Y:S02]  /*0150*/  LOP3.LUT R9, R9, 0xfffff800, RZ, 0xc0, !PT ;  /* 0xfffff80009097812 */ /* 0x000fe400078ec0ff */
[----:B------:R-:W-:Y:S02]  /*0160*/  ISETP.GE.AND P0, PT, R6, 0x4, PT ;  /* 0x000000040600780c */ /* 0x000fe40003f06270 */
[----:B------:R-:W-:Y:S02]  /*0170*/  IADD3 R8, R9, R7, -R8 ;  /* 0x0000000709087210 */ /* 0x000fe40007ffe808 */
[----:B------:R-:W-:-:S03]  /*0180*/  LOP3.LUT R7, R3, 0x2, R18, 0xfe, !PT ;  /* 0x0000000203077812 */ /* 0x000fc600078efe12 */
[--C-:B------:R-:W-:Y:S01]  /*0190*/  IMAD R21, R6, 0x200, R8.reuse ;  /* 0x0000020006157824 */ /* 0x100fe200078e0208 */
[C---:B------:R-:W-:Y:S01]  /*01a0*/  ISETP.GE.AND P1, PT, R7.reuse, 0x4, PT ;  /* 0x000000040700780c */ /* 0x040fe20003f26270 */
[----:B------:R-:W-:Y:S01]  /*01b0*/  IMAD R23, R7, 0x200, R8 ;  /* 0x0000020007177824 */ /* 0x000fe200078e0208 */
[----:B------:R-:W-:Y:S01]  /*01c0*/  CS2R R6, SRZ ;  /* 0x0000000000067805 */ /* 0x000fe2000001ff00 */
[----:B--2---:R-:W-:Y:S01]  /*01d0*/  IMAD.WIDE R20, R21, 0x4, R4 ;  /* 0x0000000415147825 */ /* 0x004fe200078e0204 */
[----:B------:R-:W-:-:S03]  /*01e0*/  CS2R R8, SRZ ;  /* 0x0000000000087805 */ /* 0x000fc6000001ff00 */
[----:B------:R-:W-:Y:S01]  /*01f0*/  IMAD.WIDE R22, R23, 0x4, R4 ;  /* 0x0000000417167825 */ /* 0x000fe200078e0204 */
[----:B------:R-:W-:-:S05]  /*0200*/  CS2R R4, SRZ ;  /* 0x0000000000047805 */ /* 0x000fca000001ff00 */
[----:B------:R-:W2:Y:S04]  /*0210*/  @!P1 LDG.E.EL.128 R8, desc[UR6][R22.64] ;  /* 0x0000000616089981 */ /* 0x000ea8000c2e1d00 */
[----:B------:R-:W3:Y:S01]  /*0220*/  @!P0 LDG.E.EL.128 R4, desc[UR6][R20.64] ;  /* 0x0000000614048981 */ /* 0x000ee2000c2e1d00 */
[----:B------:R-:W-:Y:S01]  /*0230*/  IMAD.SHL.U32 R19, R13, 0x10, RZ ;  /* 0x000000100d137824 */ /* 0x000fe200078e00ff */
[----:B------:R-:W-:Y:S02]  /*0240*/  UMOV UR4, 0x400 ;  /* 0x0000040000047882 */ /* 0x000fe40000000000 */
[----:B-----5:R-:W-:Y:S02]  /*0250*/  UPRMT UR4, UR5, 0x654, UR4 ;  /* 0x0000065405047896 */ /* 0x020fe40008000004 */
[----:B------:R-:W-:Y:S01]  /*0260*/  LOP3.LUT R25, R19, 0x3f0, RZ, 0xc0, !PT ;  /* 0x000003f013197812 */ /* 0x000fe200078ec0ff */
[----:B------:R-:W-:-:S03]  /*0270*/  IMAD.SHL.U32 R17, R13, 0x2, RZ ;  /* 0x000000020d117824 */ /* 0x000fc600078e00ff */
[C---:B------:R-:W-:Y:S01]  /*0280*/  LOP3.LUT R18, R25.reuse, R18, RZ, 0xfc, !PT ;  /* 0x0000001219127212 */ /* 0x040fe200078efcff */
[----:B------:R-:W-:Y:S01]  /*0290*/  VIADD R25, R25, UR4 ;  /* 0x0000000419197c36 */ /* 0x000fe20008000000 */
[----:B------:R-:W-:-:S03]  /*02a0*/  LOP3.LUT R17, R17, 0xfe, RZ, 0xc0, !PT ;  /* 0x000000fe11117812 */ /* 0x000fc600078ec0ff */
[----:B------:R-:W-:Y:S01]  /*02b0*/  IMAD R18, R18, 0x4, R25 ;  /* 0x0000000412127824 */ /* 0x000fe200078e0219 */
[----:B------:R-:W-:-:S04]  /*02c0*/  PRMT R19, R17, 0x6540, R0 ;  /* 0x0000654011137816 */ /* 0x000fc80000000000 */
[----:B------:R-:W-:-:S04]  /*02d0*/  LEA.HI R16, R16, R19, RZ, 0x9 ;  /* 0x0000001310107211 */ /* 0x000fc800078f48ff */
[----:B------:R-:W-:-:S05]  /*02e0*/  LOP3.LUT R16, R16, 0xfffffe00, RZ, 0xc0, !PT ;  /* 0xfffffe0010107812 */ /* 0x000fca00078ec0ff */
[----:B------:R-:W-:-:S04]  /*02f0*/  IMAD.IADD R19, R19, 0x1, -R16 ;  /* 0x0000000113137824 */ /* 0x000fc800078e0a10 */
[----:B0-----:R-:W-:Y:S01]  /*0300*/  IMAD.WIDE R14, R19, 0x4, R14 ;  /* 0x00000004130e7825 */ /* 0x001fe200078e020e */
[----:B--2---:R-:W-:Y:S04]  /*0310*/  STS [R18+0x8], R8 ;  /* 0x0000080812007388 */ /* 0x004fe80000000800 */
[----:B---3--:R-:W-:Y:S04]  /*0320*/  STS [R18], R4 ;  /* 0x0000000412007388 */ /* 0x008fe80000000800 */
[----:B------:R0:W-:Y:S04]  /*0330*/  STS [R18+0x14], R5 ;  /* 0x0000140512007388 */ /* 0x0001e80000000800 */
[----:B------:R-:W-:Y:S04]  /*0340*/  STS [R18+0x28], R6 ;  /* 0x0000280612007388 */ /* 0x000fe80000000800 */
[----:B------:R-:W-:Y:S04]  /*0350*/  STS [R18+0x3c], R7 ;  /* 0x00003c0712007388 */ /* 0x000fe80000000800 */
[----:B------:R-:W-:Y:S04]  /*0360*/  STS [R18+0x1c], R9 ;  /* 0x00001c0912007388 */ /* 0x000fe80000000800 */
[----:B------:R-:W-:Y:S04]  /*0370*/  STS [R18+0x30], R10 ;  /* 0x0000300a12007388 */ /* 0x000fe80000000800 */
[----:B------:R-:W-:Y:S01]  /*0380*/  STS [R18+0x44], R11 ;  /* 0x0000440b12007388 */ /* 0x000fe20000000800 */
[----:B------:R-:W-:Y:S06]  /*0390*/  BAR.SYNC.DEFER_BLOCKING 0x0 ;  /* 0x0000000000007b1d */ /* 0x000fec0000010000 */
[----:B------:R-:W2:Y:S01]  /*03a0*/  LDG.E.EL.64 R14, desc[UR6][R14.64] ;  /* 0x000000060e0e7981 */ /* 0x000ea2000c2e1b00 */
[----:B------:R-:W-:-:S05]  /*03b0*/  LOP3.LUT R12, R12, 0x1fc, RZ, 0xc0, !PT ;  /* 0x000001fc0c0c7812 */ /* 0x000fca00078ec0ff */
[----:B0-----:R-:W-:-:S04]  /*03c0*/  VIADD R5, R12, UR4 ;  /* 0x000000040c057c36 */ /* 0x001fc80008000000 */
[----:B------:R-:W-:Y:S01]  /*03d0*/  IMAD R20, R12, 0x4, R5 ;  /* 0x000000040c147824 */ /* 0x000fe200078e0205 */
[----:B------:R-:W-:-:S04]  /*03e0*/  LOP3.LUT R19, R13, 0x7f, RZ, 0xc0, !PT ;  /* 0x0000007f0d137812 */ /* 0x000fc800078ec0ff */
[----:B------:R-:W-:Y:S04]  /*03f0*/  LDS R6, [R20+0xa00] ;  /* 0x000a000014067984 */ /* 0x000fe80000000800 */
[----:B------:R-:W-:Y:S04]  /*0400*/  LDS R8, [R20+0xa04] ;  /* 0x000a040014087984 */ /* 0x000fe80000000800 */
[----:B------:R-:W-:Y:S04]  /*0410*/  LDS R9, [R20+0xa08] ;  /* 0x000a080014097984 */ /* 0x000fe80000000800 */
[----:B------:R-:W-:Y:S04]  /*0420*/  LDS R7, [R20+0xa0c] ;  /* 0x000a0c0014077984 */ /* 0x000fe80000000800 */
[----:B------:R-:W-:Y:S04]  /*0430*/  LDS R10, [R20+0xc] ;  /* 0x00000c00140a7984 */ /* 0x000fe80000000800 */
[----:B------:R-:W-:Y:S04]  /*0440*/  LDS R13, [R20+0x8] ;  /* 0x00000800140d7984 */ /* 0x000fe80000000800 */
[----:B------:R-:W-:Y:S04]  /*0450*/  LDS R18, [R20+0x4] ;  /* 0x0000040014127984 */ /* 0x000fe80000000800 */
[----:B------:R-:W-:Y:S01]  /*0460*/  LDS R11, [R20] ;  /* 0x00000000140b7984 */ /* 0x000fe20000000800 */
[----:B------:R-:W-:Y:S01]  /*0470*/  LEA R21, R17, UR4, 0x3 ;  /* 0x0000000411157c11 */ /* 0x000fe2000f8e18ff */
[----:B------:R-:W-:Y:S01]  /*0480*/  BAR.SYNC.DEFER_BLOCKING 0x0 ;  /* 0x0000000000007b1d */ /* 0x000fe20000010000 */
[----:B------:R-:W-:-:S02]  /*0490*/  LEA R22, R19, UR4, 0x3 ;  /* 0x0000000413167c11 */ /* 0x000fc4000f8e18ff */
[----:B------:R-:W-:-:S04]  /*04a0*/  LOP3.LUT R4, R19, 0x80, RZ, 0xfc, !PT ;  /* 0x0000008013047812 */ /* 0x000fc800078efcff */
[----:B------:R-:W-:Y:S02]  /*04b0*/  LEA R12, R4, UR4, 0x3 ;  /* 0x00000004040c7c11 */ /* 0x000fe4000f8e18ff */
[----:B------:R-:W0:Y:S01]  /*04c0*/  LDC.64 R4, c[0x0][0x220] ;  /* 0x00008800ff047b82 */ /* 0x000e220000000a00 */
[----:B------:R-:W-:Y:S01]  /*04d0*/  PRMT R17, R19, 0x6540, R0 ;  /* 0x0000654013117816 */ /* 0x000fe20000000000 */
[----:B------:R-:W-:Y:S01]  /*04e0*/  IMAD.SHL.U32 R16, R0, 0x100, RZ ;  /* 0x0000010000107824 */ /* 0x000fe200078e00ff */
[----:B------:R-:W-:-:S03]  /*04f0*/  ISETP.GE.AND P0, PT, R3, 0x4, PT ;  /* 0x000000040300780c */ /* 0x000fc60003f06270 */
[----:B------:R-:W-:Y:S01]  /*0500*/  IMAD.IADD R17, R17, 0x1, R2 ;  /* 0x0000000111117824 */ /* 0x000fe200078e0202 */
[----:B------:R-:W-:-:S03]  /*0510*/  LOP3.LUT R19, R16, 0x80, R19, 0xfe, !PT ;  /* 0x0000008010137812 */ /* 0x000fc600078efe13 */
[----:B------:R-:W-:Y:S02]  /*0520*/  IMAD.SHL.U32 R3, R17, 0x4, RZ ;  /* 0x0000000411037824 */ /* 0x000fe400078e00ff */
[----:B------:R-:W-:-:S04]  /*0530*/  IMAD.IADD R19, R19, 0x1, R2 ;  /* 0x0000000113137824 */ /* 0x000fc800078e0202 */
[----:B------:R-:W-:Y:S02]  /*0540*/  IMAD.SHL.U32 R19, R19, 0x4, RZ ;  /* 0x0000000413137824 */ /* 0x000fe400078e00ff */
[----:B0-----:R-:W-:-:S04]  /*0550*/  IMAD.WIDE R2, R3, 0x4, R4 ;  /* 0x0000000403027825 */ /* 0x001fc800078e0204 */
[----:B------:R-:W-:Y:S01]  /*0560*/  IMAD.WIDE R4, R19, 0x4, R4 ;  /* 0x0000000413047825 */ /* 0x000fe200078e0204 */
[----:B--2---:R-:W-:Y:S04]  /*0570*/  STS [R21], R14 ;  /* 0x0000000e15007388 */ /* 0x004fe80000000800 */
[----:B------:R-:W-:Y:S01]  /*0580*/  STS [R21+0x8], R15 ;  /* 0x0000080f15007388 */ /* 0x000fe20000000800 */
[----:B------:R-:W-:Y:S06]  /*0590*/  BAR.SYNC.DEFER_BLOCKING 0x0 ;  /* 0x0000000000007b1d */ /* 0x000fec0000010000 */
[----:B------:R-:W0:Y:S04]  /*05a0*/  LDS R22, [R22] ;  /* 0x0000000016167984 */ /* 0x000e280000000800 */
[----:B------:R-:W1:Y:S01]  /*05b0*/  LDS R12, [R12] ;  /* 0x000000000c0c7984 */ /* 0x000e620000000800 */
[CC--:B0-----:R-:W-:Y:S01]  /*05c0*/  FSETP.GEU.AND P3, PT, R18.reuse, -R22.reuse, PT ;  /* 0x800000161200720b */ /* 0x0c1fe20003f6e000 */
[--C-:B------:R-:W-:Y:S01]  /*05d0*/  FADD R18, R18, R22.reuse ;  /* 0x0000001612127221 */ /* 0x100fe20000000000 */
[CC--:B------:R-:W-:Y:S01]  /*05e0*/  FSETP.GEU.AND P4, PT, R13.reuse, -R22.reuse, PT ;  /* 0x800000160d00720b */ /* 0x0c0fe20003f8e000 */
[--C-:B------:R-:W-:Y:S01]  /*05f0*/  FADD R13, R13, R22.reuse ;  /* 0x000000160d0d7221 */ /* 0x100fe20000000000 */
[CC--:B------:R-:W-:Y:S01]  /*0600*/  FSETP.GEU.AND P5, PT, R10.reuse, -R22.reuse, PT ;  /* 0x800000160a00720b */ /* 0x0c0fe20003fae000 */
[--C-:B------:R-:W-:Y:S01]  /*0610*/  FADD R0, R10, R22.reuse ;  /* 0x000000160a007221 */ /* 0x100fe20000000000 */
[C---:B------:R-:W-:Y:S01]  /*0620*/  FSETP.GEU.AND P6, PT, R11.reuse, -R22, PT ;  /* 0x800000160b00720b */ /* 0x040fe20003fce000 */
[----:B------:R-:W-:Y:S01]  /*0630*/  FADD R22, R11, R22 ;  /* 0x000000160b167221 */ /* 0x000fe20000000000 */
[CC--:B-1----:R-:W-:Y:S01]  /*0640*/  FSETP.GEU.AND P2, PT, R8.reuse, -R12.reuse, PT ;  /* 0x8000000c0800720b */ /* 0x0c2fe20003f4e000 */
[--C-:B------:R-:W-:Y:S01]  /*0650*/  FADD R14, R8, R12.reuse ;  /* 0x0000000c080e7221 */ /* 0x100fe20000000000 */
[C---:B------:R-:W-:Y:S01]  /*0660*/  FSETP.GEU.AND P1, PT, R9.reuse, -R12, PT ;  /* 0x8000000c0900720b */ /* 0x040fe20003f2e000 */
[----:B------:R-:W-:Y:S01]  /*0670*/  FADD R15, R9, R12 ;  /* 0x0000000c090f7221 */ /* 0x000fe20000000000 */
[----:B------:R-:W-:-:S02]  /*0680*/  SEL R9, R18, RZ, P3 ;  /* 0x000000ff12097207 */ /* 0x000fc40001800000 */
[----:B------:R-:W-:Y:S02]  /*0690*/  SEL R10, R13, RZ, P4 ;  /* 0x000000ff0d0a7207 */ /* 0x000fe40002000000 */
[----:B------:R-:W-:Y:S02]  /*06a0*/  SEL R11, R0, RZ, P5 ;  /* 0x000000ff000b7207 */ /* 0x000fe40002800000 */
[----:B------:R-:W-:Y:S02]  /*06b0*/  SEL R8, R22, RZ, P6 ;  /* 0x000000ff16087207 */ /* 0x000fe40003000000 */
[CC--:B------:R-:W-:Y:S01]  /*06c0*/  FSETP.GEU.AND P3, PT, R6.reuse, -R12.reuse, PT ;  /* 0x8000000c0600720b */ /* 0x0c0fe20003f6e000 */
[--C-:B------:R-:W-:Y:S01]  /*06d0*/  FADD R6, R6, R12.reuse ;  /* 0x0000000c06067221 */ /* 0x100fe20000000000 */
[C---:B------:R-:W-:Y:S01]  /*06e0*/  FSETP.GEU.AND P4, PT, R7.reuse, -R12, PT ;  /* 0x8000000c0700720b */ /* 0x040fe20003f8e000 */
[----:B------:R-:W-:Y:S01]  /*06f0*/  FADD R7, R7, R12 ;  /* 0x0000000c07077221 */ /* 0x000fe20000000000 */
[----:B------:R0:W-:Y:S01]  /*0700*/  @!P0 STG.E.128 desc[UR6][R2.64], R8 ;  /* 0x0000000802008986 */ /* 0x0001e2000c101d06 */
[----:B------:R-:W-:-:S02]  /*0710*/  SEL R13, R14, RZ, P2 ;  /* 0x000000ff0e0d7207 */ /* 0x000fc40001000000 */
[----:B------:R-:W-:Y:S02]  /*0720*/  SEL R14, R15, RZ, P1 ;  /* 0x000000ff0f0e7207 */ /* 0x000fe40000800000 */
[----:B------:R-:W-:Y:S02]  /*0730*/  SEL R12, R6, RZ, P3 ;  /* 0x000000ff060c7207 */ /* 0x000fe40001800000 */
[----:B------:R-:W-:Y:S01]  /*0740*/  SEL R15, R7, RZ, P4 ;  /* 0x000000ff070f7207 */ /* 0x000fe20002000000 */
[----:B0-----:R-:W-:Y:S06]  /*0750*/  @P0 EXIT ;  /* 0x000000000000094d */ /* 0x001fec0003800000 */
[----:B------:R-:W-:Y:S01]  /*0760*/  STG.E.128 desc[UR6][R4.64], R12 ;  /* 0x0000000c04007986 */ /* 0x000fe2000c101d06 */
[----:B------:R-:W-:Y:S05]  /*0770*/  EXIT ;  /* 0x000000000000794d */ /* 0x000fea0003800000 */
.L_x_0:
[----:B------:R-:W-:-:S00]  /*0780*/  BRA `(.L_x_0) ;  /* 0xfffffffc00fc7947 */ /* 0x000fc0000383ffff */
[----:B------:R-:W-:-:S00]  /*0790*/  NOP ;  /* 0x0000000000007918 */ /* 0x000fc00000000000 */
        /* <DEDUP_REMOVED lines=14> */
.L_x_1:


//--------------------- .nv.shared.triton_poi_fused_convolution_max_pool2d_with_indices_relu_24 --------------------------
	.section	.nv.shared.triton_poi_fused_convolution_max_pool2d_with_indices_relu_24,"aw",@nobits
	.sectionflags	@""
	.align	16
	.zero		1024


//--------------------- .nv.constant0.triton_poi_fused_convolution_max_pool2d_with_indices_relu_24 --------------------------
	.section	.nv.constant0.triton_poi_fused_convolution_max_pool2d_with_indices_relu_24,"a",@progbits
	.sectionflags	@""
	.align	4
.nv.constant0.triton_poi_fused_convolution_max_pool2d_with_indices_relu_24:
	.zero		560
